//
// Generated by NVIDIA NVVM Compiler
//
// Compiler Build ID: CL-36424714
// Cuda compilation tools, release 13.0, V13.0.88
// Based on NVVM 20.0.0
//

.version 9.0
.target sm_100
.address_size 64

	// .globl	_Z24d_applyConvolutionKernelPhS_iii
.const .align 4 .b8 d_kernel_const[36];

.visible .entry _Z24d_applyConvolutionKernelPhS_iii(
	.param .u64 .ptr .align 1 _Z24d_applyConvolutionKernelPhS_iii_param_0,
	.param .u64 .ptr .align 1 _Z24d_applyConvolutionKernelPhS_iii_param_1,
	.param .u32 _Z24d_applyConvolutionKernelPhS_iii_param_2,
	.param .u32 _Z24d_applyConvolutionKernelPhS_iii_param_3,
	.param .u32 _Z24d_applyConvolutionKernelPhS_iii_param_4
)
{
	.reg .pred 	%p<43>;
	.reg .b16 	%rs<22>;
	.reg .b32 	%r<98>;
	.reg .b32 	%f<172>;
	.reg .b64 	%rd<31>;

	ld.param.u64 	%rd6, [_Z24d_applyConvolutionKernelPhS_iii_param_0];
	ld.param.u32 	%r39, [_Z24d_applyConvolutionKernelPhS_iii_param_2];
	ld.param.u32 	%r42, [_Z24d_applyConvolutionKernelPhS_iii_param_3];
	ld.param.u32 	%r41, [_Z24d_applyConvolutionKernelPhS_iii_param_4];
	cvta.to.global.u64 	%rd1, %rd6;
	mov.u32 	%r43, %ctaid.x;
	mov.u32 	%r44, %ntid.x;
	mul.lo.s32 	%r1, %r43, %r44;
	mov.u32 	%r2, %tid.x;
	add.s32 	%r3, %r1, %r2;
	mov.u32 	%r45, %ctaid.y;
	mov.u32 	%r46, %ntid.y;
	mov.u32 	%r47, %tid.y;
	mad.lo.s32 	%r48, %r45, %r46, %r47;
	shr.u32 	%r49, %r41, 31;
	add.s32 	%r50, %r41, %r49;
	shr.s32 	%r5, %r50, 1;
	setp.ge.s32 	%p2, %r3, %r39;
	setp.ge.s32 	%p3, %r48, %r42;
	or.pred  	%p4, %p2, %p3;
	@%p4 bra 	$L__BB0_35;
	neg.s32 	%r89, %r5;
	setp.lt.s32 	%p5, %r41, -1;
	mov.f32 	%f168, 0f00000000;
	mov.f32 	%f167, %f168;
	mov.f32 	%f166, %f168;
	@%p5 bra 	$L__BB0_34;
	abs.s32 	%r7, %r5;
	add.s32 	%r8, %r5, %r7;
	mul.lo.s32 	%r51, %r2, 3;
	mad.lo.s32 	%r52, %r1, 3, %r51;
	mul.lo.s32 	%r53, %r5, 3;
	sub.s32 	%r9, %r52, %r53;
	mov.f32 	%f166, 0f00000000;
	mov.u64 	%rd8, d_kernel_const;
	mov.f32 	%f167, %f166;
	mov.f32 	%f168, %f166;
$L__BB0_3:
	mov.u32 	%r10, %r89;
	neg.s32 	%r97, %r5;
	setp.lt.u32 	%p6, %r8, 3;
	add.s32 	%r12, %r10, %r48;
	add.s32 	%r54, %r10, %r5;
	mul.wide.s32 	%rd7, %r54, 12;
	add.s64 	%rd2, %rd8, %rd7;
	setp.lt.s32 	%p7, %r12, 0;
	setp.ge.s32 	%p8, %r12, %r42;
	or.pred  	%p1, %p7, %p8;
	mul.lo.s32 	%r13, %r12, %r39;
	@%p6 bra 	$L__BB0_19;
	add.s32 	%r56, %r8, 1;
	and.b32  	%r57, %r56, -4;
	neg.s32 	%r94, %r57;
	sub.s32 	%r95, 1, %r5;
	mul.lo.s32 	%r58, %r39, %r12;
	mad.lo.s32 	%r91, %r58, 3, %r9;
	sub.s32 	%r92, %r3, %r5;
	add.s32 	%r59, %r92, %r13;
	mul.lo.s32 	%r90, %r59, 3;
	mov.b32 	%r93, 1;
$L__BB0_5:
	.pragma "nounroll";
	add.s32 	%r60, %r93, -1;
	mul.wide.s32 	%rd9, %r60, 4;
	add.s64 	%rd3, %rd2, %rd9;
	ld.const.f32 	%f7, [%rd3];
	setp.lt.s32 	%p9, %r92, 0;
	setp.ge.s32 	%p10, %r92, %r39;
	or.pred  	%p11, %p9, %p10;
	or.pred  	%p12, %p11, %p1;
	not.pred 	%p13, %p12;
	@%p13 bra 	$L__BB0_7;
	mul.f32 	%f133, %f7, 0f00000000;
	mov.f32 	%f134, %f133;
	mov.f32 	%f135, %f133;
	bra.uni 	$L__BB0_8;
$L__BB0_7:
	cvt.s64.s32 	%rd10, %r90;
	add.s64 	%rd11, %rd1, %rd10;
	ld.global.u8 	%rs1, [%rd11+2];
	cvt.rn.f32.u16 	%f105, %rs1;
	mul.f32 	%f133, %f7, %f105;
	ld.global.u8 	%rs2, [%rd11+1];
	cvt.rn.f32.u16 	%f106, %rs2;
	mul.f32 	%f134, %f7, %f106;
	ld.global.u8 	%rs3, [%rd11];
	cvt.rn.f32.u16 	%f107, %rs3;
	mul.f32 	%f135, %f7, %f107;
$L__BB0_8:
	add.f32 	%f15, %f166, %f135;
	add.f32 	%f16, %f167, %f134;
	add.f32 	%f17, %f168, %f133;
	add.s32 	%r61, %r92, 1;
	ld.const.f32 	%f18, [%rd3+4];
	setp.lt.s32 	%p14, %r61, 0;
	setp.ge.s32 	%p15, %r61, %r39;
	or.pred  	%p16, %p14, %p15;
	or.pred  	%p17, %p16, %p1;
	@%p17 bra 	$L__BB0_10;
	add.s32 	%r62, %r91, 3;
	cvt.s64.s32 	%rd12, %r62;
	add.s64 	%rd13, %rd1, %rd12;
	ld.global.u8 	%rs4, [%rd13+2];
	cvt.rn.f32.u16 	%f108, %rs4;
	mul.f32 	%f136, %f18, %f108;
	ld.global.u8 	%rs5, [%rd13+1];
	cvt.rn.f32.u16 	%f109, %rs5;
	mul.f32 	%f137, %f18, %f109;
	ld.global.u8 	%rs6, [%rd13];
	cvt.rn.f32.u16 	%f110, %rs6;
	mul.f32 	%f138, %f18, %f110;
	bra.uni 	$L__BB0_11;
$L__BB0_10:
	mul.f32 	%f136, %f18, 0f00000000;
	mov.f32 	%f137, %f136;
	mov.f32 	%f138, %f136;
$L__BB0_11:
	add.f32 	%f26, %f15, %f138;
	add.f32 	%f27, %f16, %f137;
	add.f32 	%f28, %f17, %f136;
	add.s32 	%r63, %r92, 2;
	ld.const.f32 	%f29, [%rd3+8];
	setp.lt.s32 	%p18, %r63, 0;
	setp.ge.s32 	%p19, %r63, %r39;
	or.pred  	%p20, %p18, %p19;
	or.pred  	%p21, %p20, %p1;
	@%p21 bra 	$L__BB0_13;
	add.s32 	%r64, %r91, 6;
	cvt.s64.s32 	%rd14, %r64;
	add.s64 	%rd15, %rd1, %rd14;
	ld.global.u8 	%rs7, [%rd15+2];
	cvt.rn.f32.u16 	%f111, %rs7;
	mul.f32 	%f139, %f29, %f111;
	ld.global.u8 	%rs8, [%rd15+1];
	cvt.rn.f32.u16 	%f112, %rs8;
	mul.f32 	%f140, %f29, %f112;
	ld.global.u8 	%rs9, [%rd15];
	cvt.rn.f32.u16 	%f113, %rs9;
	mul.f32 	%f141, %f29, %f113;
	bra.uni 	$L__BB0_14;
$L__BB0_13:
	mul.f32 	%f139, %f29, 0f00000000;
	mov.f32 	%f140, %f139;
	mov.f32 	%f141, %f139;
$L__BB0_14:
	add.f32 	%f37, %f26, %f141;
	add.f32 	%f38, %f27, %f140;
	add.f32 	%f39, %f28, %f139;
	add.s32 	%r65, %r92, 3;
	ld.const.f32 	%f40, [%rd3+12];
	setp.lt.s32 	%p22, %r65, 0;
	setp.ge.s32 	%p23, %r65, %r39;
	or.pred  	%p24, %p22, %p23;
	or.pred  	%p25, %p24, %p1;
	@%p25 bra 	$L__BB0_16;
	add.s32 	%r66, %r91, 9;
	cvt.s64.s32 	%rd16, %r66;
	add.s64 	%rd17, %rd1, %rd16;
	ld.global.u8 	%rs10, [%rd17+2];
	cvt.rn.f32.u16 	%f114, %rs10;
	mul.f32 	%f142, %f40, %f114;
	ld.global.u8 	%rs11, [%rd17+1];
	cvt.rn.f32.u16 	%f115, %rs11;
	mul.f32 	%f143, %f40, %f115;
	ld.global.u8 	%rs12, [%rd17];
	cvt.rn.f32.u16 	%f116, %rs12;
	mul.f32 	%f144, %f40, %f116;
	bra.uni 	$L__BB0_17;
$L__BB0_16:
	mul.f32 	%f142, %f40, 0f00000000;
	mov.f32 	%f143, %f142;
	mov.f32 	%f144, %f142;
$L__BB0_17:
	add.f32 	%f166, %f37, %f144;
	add.f32 	%f167, %f38, %f143;
	add.f32 	%f168, %f39, %f142;
	add.s32 	%r95, %r95, 4;
	add.s32 	%r94, %r94, 4;
	add.s32 	%r93, %r93, 4;
	add.s32 	%r92, %r92, 4;
	add.s32 	%r91, %r91, 12;
	add.s32 	%r90, %r90, 12;
	setp.ne.s32 	%p26, %r94, 0;
	@%p26 bra 	$L__BB0_5;
	add.s32 	%r97, %r95, -1;
$L__BB0_19:
	add.s32 	%r68, %r8, 1;
	and.b32  	%r67, %r68, 3;
	setp.eq.s32 	%p27, %r67, 0;
	@%p27 bra 	$L__BB0_33;
	setp.eq.s32 	%p28, %r67, 1;
	@%p28 bra 	$L__BB0_28;
	add.s32 	%r33, %r97, %r3;
	add.s32 	%r69, %r97, %r5;
	mul.wide.s32 	%rd18, %r69, 4;
	add.s64 	%rd4, %rd2, %rd18;
	ld.const.f32 	%f57, [%rd4];
	setp.lt.s32 	%p29, %r33, 0;
	setp.ge.s32 	%p30, %r33, %r39;
	or.pred  	%p31, %p29, %p30;
	or.pred  	%p32, %p31, %p1;
	@%p32 bra 	$L__BB0_23;
	add.s32 	%r70, %r33, %r13;
	mul.lo.s32 	%r71, %r70, 3;
	cvt.s64.s32 	%rd19, %r71;
	add.s64 	%rd20, %rd1, %rd19;
	ld.global.u8 	%rs13, [%rd20+2];
	cvt.rn.f32.u16 	%f118, %rs13;
	mul.f32 	%f151, %f57, %f118;
	ld.global.u8 	%rs14, [%rd20+1];
	cvt.rn.f32.u16 	%f119, %rs14;
	mul.f32 	%f152, %f57, %f119;
	ld.global.u8 	%rs15, [%rd20];
	cvt.rn.f32.u16 	%f120, %rs15;
	mul.f32 	%f153, %f57, %f120;
	bra.uni 	$L__BB0_24;
$L__BB0_23:
	mul.f32 	%f151, %f57, 0f00000000;
	mov.f32 	%f152, %f151;
	mov.f32 	%f153, %f151;
$L__BB0_24:
	add.f32 	%f65, %f166, %f153;
	add.f32 	%f66, %f167, %f152;
	add.f32 	%f67, %f168, %f151;
	add.s32 	%r34, %r33, 1;
	ld.const.f32 	%f68, [%rd4+4];
	setp.lt.s32 	%p33, %r34, 0;
	setp.ge.s32 	%p34, %r34, %r39;
	or.pred  	%p35, %p33, %p34;
	or.pred  	%p36, %p35, %p1;
	@%p36 bra 	$L__BB0_26;
	add.s32 	%r72, %r34, %r13;
	mul.lo.s32 	%r73, %r72, 3;
	cvt.s64.s32 	%rd21, %r73;
	add.s64 	%rd22, %rd1, %rd21;
	ld.global.u8 	%rs16, [%rd22+2];
	cvt.rn.f32.u16 	%f121, %rs16;
	mul.f32 	%f154, %f68, %f121;
	ld.global.u8 	%rs17, [%rd22+1];
	cvt.rn.f32.u16 	%f122, %rs17;
	mul.f32 	%f155, %f68, %f122;
	ld.global.u8 	%rs18, [%rd22];
	cvt.rn.f32.u16 	%f123, %rs18;
	mul.f32 	%f156, %f68, %f123;
	bra.uni 	$L__BB0_27;
$L__BB0_26:
	mul.f32 	%f154, %f68, 0f00000000;
	mov.f32 	%f155, %f154;
	mov.f32 	%f156, %f154;
$L__BB0_27:
	add.f32 	%f166, %f65, %f156;
	add.f32 	%f167, %f66, %f155;
	add.f32 	%f168, %f67, %f154;
	add.s32 	%r97, %r97, 2;
$L__BB0_28:
	and.b32  	%r74, %r8, 1;
	setp.eq.b32 	%p37, %r74, 1;
	@%p37 bra 	$L__BB0_33;
	add.s32 	%r37, %r97, %r3;
	add.s32 	%r75, %r97, %r5;
	mul.wide.s32 	%rd23, %r75, 4;
	add.s64 	%rd24, %rd2, %rd23;
	ld.const.f32 	%f85, [%rd24];
	setp.lt.s32 	%p38, %r37, 0;
	setp.ge.s32 	%p39, %r37, %r39;
	or.pred  	%p40, %p38, %p39;
	or.pred  	%p41, %p40, %p1;
	@%p41 bra 	$L__BB0_31;
	add.s32 	%r76, %r37, %r13;
	mul.lo.s32 	%r77, %r76, 3;
	cvt.s64.s32 	%rd25, %r77;
	add.s64 	%rd26, %rd1, %rd25;
	ld.global.u8 	%rs19, [%rd26+2];
	cvt.rn.f32.u16 	%f124, %rs19;
	mul.f32 	%f163, %f85, %f124;
	ld.global.u8 	%rs20, [%rd26+1];
	cvt.rn.f32.u16 	%f125, %rs20;
	mul.f32 	%f164, %f85, %f125;
	ld.global.u8 	%rs21, [%rd26];
	cvt.rn.f32.u16 	%f126, %rs21;
	mul.f32 	%f165, %f85, %f126;
	bra.uni 	$L__BB0_32;
$L__BB0_31:
	mul.f32 	%f163, %f85, 0f00000000;
	mov.f32 	%f164, %f163;
	mov.f32 	%f165, %f163;
$L__BB0_32:
	add.f32 	%f166, %f166, %f165;
	add.f32 	%f167, %f167, %f164;
	add.f32 	%f168, %f168, %f163;
$L__BB0_33:
	add.s32 	%r89, %r10, 1;
	setp.ne.s32 	%p42, %r10, %r7;
	@%p42 bra 	$L__BB0_3;
$L__BB0_34:
	ld.param.u64 	%rd30, [_Z24d_applyConvolutionKernelPhS_iii_param_1];
	mad.lo.s32 	%r78, %r39, %r48, %r3;
	mul.lo.s32 	%r79, %r78, 3;
	cvt.rzi.s32.f32 	%r80, %f168;
	min.s32 	%r81, %r80, 255;
	max.s32 	%r82, %r81, 0;
	cvt.s64.s32 	%rd27, %r79;
	cvta.to.global.u64 	%rd28, %rd30;
	add.s64 	%rd29, %rd28, %rd27;
	st.global.u8 	[%rd29+2], %r82;
	cvt.rzi.s32.f32 	%r83, %f167;
	min.s32 	%r84, %r83, 255;
	max.s32 	%r85, %r84, 0;
	st.global.u8 	[%rd29+1], %r85;
	cvt.rzi.s32.f32 	%r86, %f166;
	min.s32 	%r87, %r86, 255;
	max.s32 	%r88, %r87, 0;
	st.global.u8 	[%rd29], %r88;
$L__BB0_35:
	ret;

}


// ===== COMPILED SASS (sm_100) =====

	.target	sm_100

	.elftype	@"ET_EXEC"


//--------------------- .note.nv.tkinfo           --------------------------
	.section	.note.nv.tkinfo,"",@"SHT_NOTE"
	.sectionflags	@"SHF_NOTE_NV_TKINFO"
	.tkinfo
        /*0018*/ 	.word	0x00000002
        /*0030*/ 	.string	""
        /*0030*/ 	.string	"ptxas"
        /*0030*/ 	.string	"Cuda compilation tools, release 13.0, V13.0.88"
        /*0030*/ 	.string	"Build cuda_13.0.r13.0/compiler.36424714_0"
        /*0030*/ 	.string	"-arch sm_100 -m 64 "



//--------------------- .note.nv.cuinfo           --------------------------
	.section	.note.nv.cuinfo,"",@"SHT_NOTE"
	.sectionflags	@"SHF_NOTE_NV_CUINFO"
        /*0018*/ 	.short	0x0002
        /*001a*/ 	.short	0x0064
        /*001c*/ 	.short	0x0082
	.zero		2


//--------------------- .nv.info                  --------------------------
	.section	.nv.info,"",@"SHT_CUDA_INFO"
	.align	4


	//----- nvinfo : EIATTR_REGCOUNT
	.align		4
        /*0000*/ 	.byte	0x04, 0x2f
        /*0002*/ 	.short	(.L_2 - .L_1)
	.align		4
.L_1:
        /*0004*/ 	.word	index@(_Z24d_applyConvolutionKernelPhS_iii)
        /*0008*/ 	.word	0x00000020


	//----- nvinfo : EIATTR_FRAME_SIZE
	.align		4
.L_2:
        /*000c*/ 	.byte	0x04, 0x11
        /*000e*/ 	.short	(.L_4 - .L_3)
	.align		4
.L_3:
        /*0010*/ 	.word	index@(_Z24d_applyConvolutionKernelPhS_iii)
        /*0014*/ 	.word	0x00000000


	//----- nvinfo : EIATTR_MIN_STACK_SIZE
	.align		4
.L_4:
        /*0018*/ 	.byte	0x04, 0x12
        /*001a*/ 	.short	(.L_6 - .L_5)
	.align		4
.L_5:
        /*001c*/ 	.word	index@(_Z24d_applyConvolutionKernelPhS_iii)
        /*0020*/ 	.word	0x00000000
.L_6:


//--------------------- .nv.compat                --------------------------
	.section	.nv.compat,"",@"SHT_CUDA_COMPAT_INFO"
	.align	4
        /*0000*/ 	.byte	0x02, 0x09, 0x00, 0x00, 0x02, 0x02, 0x01, 0x00, 0x02, 0x05, 0x05, 0x00, 0x03, 0x07, 0x01, 0x01
        /*0010*/ 	.byte	0x02, 0x03, 0x00, 0x00, 0x02, 0x06, 0x01, 0x00, 0x04, 0x0b, 0x08, 0x00, 0x09, 0x00, 0x00, 0x00
        /*0020*/ 	.byte	0x00, 0x00, 0x00, 0x00


//--------------------- .nv.info._Z24d_applyConvolutionKernelPhS_iii --------------------------
	.section	.nv.info._Z24d_applyConvolutionKernelPhS_iii,"",@"SHT_CUDA_INFO"
	.sectionflags	@""
	.align	4


	//----- nvinfo : EIATTR_CUDA_API_VERSION
	.align		4
        /*0000*/ 	.byte	0x04, 0x37
        /*0002*/ 	.short	(.L_8 - .L_7)
.L_7:
        /*0004*/ 	.word	0x00000082


	//----- nvinfo : EIATTR_KPARAM_INFO
	.align		4
.L_8:
        /*0008*/ 	.byte	0x04, 0x17
        /*000a*/ 	.short	(.L_10 - .L_9)
.L_9:
        /*000c*/ 	.word	0x00000000
        /*0010*/ 	.short	0x0004
        /*0012*/ 	.short	0x0018
        /*0014*/ 	.byte	0x00, 0xf0, 0x11, 0x00


	//----- nvinfo : EIATTR_KPARAM_INFO
	.align		4
.L_10:
        /*0018*/ 	.byte	0x04, 0x17
        /*001a*/ 	.short	(.L_12 - .L_11)
.L_11:
        /*001c*/ 	.word	0x00000000
        /*0020*/ 	.short	0x0003
        /*0022*/ 	.short	0x0014
        /*0024*/ 	.byte	0x00, 0xf0, 0x11, 0x00


	//----- nvinfo : EIATTR_KPARAM_INFO
	.align		4
.L_12:
        /*0028*/ 	.byte	0x04, 0x17
        /*002a*/ 	.short	(.L_14 - .L_13)
.L_13:
        /*002c*/ 	.word	0x00000000
        /*0030*/ 	.short	0x0002
        /*0032*/ 	.short	0x0010
        /*0034*/ 	.byte	0x00, 0xf0, 0x11, 0x00


	//----- nvinfo : EIATTR_KPARAM_INFO
	.align		4
.L_14:
        /*0038*/ 	.byte	0x04, 0x17
        /*003a*/ 	.short	(.L_16 - .L_15)
.L_15:
        /*003c*/ 	.word	0x00000000
        /*0040*/ 	.short	0x0001
        /*0042*/ 	.short	0x0008
        /*0044*/ 	.byte	0x00, 0xf5, 0x21, 0x00


	//----- nvinfo : EIATTR_KPARAM_INFO
	.align		4
.L_16:
        /*0048*/ 	.byte	0x04, 0x17
        /*004a*/ 	.short	(.L_18 - .L_17)
.L_17:
        /*004c*/ 	.word	0x00000000
        /*0050*/ 	.short	0x0000
        /*0052*/ 	.short	0x0000
        /*0054*/ 	.byte	0x00, 0xf5, 0x21, 0x00


	//----- nvinfo : EIATTR_SPARSE_MMA_MASK
	.align		4
.L_18:
        /*0058*/ 	.byte	0x03, 0x50
        /*005a*/ 	.short	0x0000


	//----- nvinfo : EIATTR_MAXREG_COUNT
	.align		4
        /*005c*/ 	.byte	0x03, 0x1b
        /*005e*/ 	.short	0x00ff


	//----- nvinfo : EIATTR_MERCURY_ISA_VERSION
	.align		4
        /*0060*/ 	.byte	0x03, 0x5f
        /*0062*/ 	.short	0x0101


	//----- nvinfo : EIATTR_VRC_CTA_INIT_COUNT
	.align		4
        /*0064*/ 	.byte	0x02, 0x4a
	.zero		1
	.zero		1


	//----- nvinfo : EIATTR_EXIT_INSTR_OFFSETS
	.align		4
        /*0068*/ 	.byte	0x04, 0x1c
        /*006a*/ 	.short	(.L_20 - .L_19)


	//   ....[0]....
.L_19:
        /*006c*/ 	.word	0x000000c0


	//   ....[1]....
        /*0070*/ 	.word	0x000010d0


	//----- nvinfo : EIATTR_CRS_STACK_SIZE
	.align		4
.L_20:
        /*0074*/ 	.byte	0x04, 0x1e
        /*0076*/ 	.short	(.L_22 - .L_21)
.L_21:
        /*0078*/ 	.word	0x00000000


	//----- nvinfo : EIATTR_CBANK_PARAM_SIZE
	.align		4
.L_22:
        /*007c*/ 	.byte	0x03, 0x19
        /*007e*/ 	.short	0x001c


	//----- nvinfo : EIATTR_PARAM_CBANK
	.align		4
        /*0080*/ 	.byte	0x04, 0x0a
        /*0082*/ 	.short	(.L_24 - .L_23)
	.align		4
.L_23:
        /*0084*/ 	.word	index@(.nv.constant0._Z24d_applyConvolutionKernelPhS_iii)
        /*0088*/ 	.short	0x0380
        /*008a*/ 	.short	0x001c


	//----- nvinfo : EIATTR_SW_WAR
	.align		4
.L_24:
        /*008c*/ 	.byte	0x04, 0x36
        /*008e*/ 	.short	(.L_26 - .L_25)
.L_25:
        /*0090*/ 	.word	0x00000008
.L_26:


//--------------------- .nv.callgraph             --------------------------
	.section	.nv.callgraph,"",@"SHT_CUDA_CALLGRAPH"
	.align	4
	.sectionentsize	8
	.align		4
        /*0000*/ 	.word	0x00000000
	.align		4
        /*0004*/ 	.word	0xffffffff
	.align		4
        /*0008*/ 	.word	0x00000000
	.align		4
        /*000c*/ 	.word	0xfffffffe
	.align		4
        /*0010*/ 	.word	0x00000000
	.align		4
        /*0014*/ 	.word	0xfffffffd
	.align		4
        /*0018*/ 	.word	0x00000000
	.align		4
        /*001c*/ 	.word	0xfffffffc


//--------------------- .nv.constant3             --------------------------
	.section	.nv.constant3,"a",@progbits
	.align	4
.nv.constant3:
	.type		d_kernel_const,@object
	.size		d_kernel_const,(.L_0 - d_kernel_const)
d_kernel_const:
	.zero		36
.L_0:


//--------------------- .text._Z24d_applyConvolutionKernelPhS_iii --------------------------
	.section	.text._Z24d_applyConvolutionKernelPhS_iii,"ax",@progbits
	.align	128
        .global         _Z24d_applyConvolutionKernelPhS_iii
        .type           _Z24d_applyConvolutionKernelPhS_iii,@function
        .size           _Z24d_applyConvolutionKernelPhS_iii,(.L_x_10 - _Z24d_applyConvolutionKernelPhS_iii)
        .other          _Z24d_applyConvolutionKernelPhS_iii,@"STO_CUDA_ENTRY STV_DEFAULT"
_Z24d_applyConvolutionKernelPhS_iii:
.text._Z24d_applyConvolutionKernelPhS_iii:
[----:B------:R-:W-:Y:S01]  /*0000*/  LDC R1, c[0x0][0x37c] ;  /* 0x0000df00ff017b82 */ /* 0x000fe20000000800 */
[----:B------:R-:W0:Y:S07]  /*0010*/  S2R R3, SR_TID.Y ;  /* 0x0000000000037919 */ /* 0x000e2e0000002200 */
[----:B------:R-:W1:Y:S01]  /*0020*/  LDC R7, c[0x0][0x360] ;  /* 0x0000d800ff077b82 */ /* 0x000e620000000800 */
[----:B------:R-:W2:Y:S01]  /*0030*/  LDCU.64 UR6, c[0x0][0x390] ;  /* 0x00007200ff0677ac */ /* 0x000ea20008000a00 */
[----:B------:R-:W1:Y:S06]  /*0040*/  S2R R2, SR_TID.X ;  /* 0x0000000000027919 */ /* 0x000e6c0000002100 */
[----:B------:R-:W0:Y:S08]  /*0050*/  S2UR UR5, SR_CTAID.Y ;  /* 0x00000000000579c3 */ /* 0x000e300000002600 */
[----:B------:R-:W0:Y:S08]  /*0060*/  LDC R0, c[0x0][0x364] ;  /* 0x0000d900ff007b82 */ /* 0x000e300000000800 */
[----:B------:R-:W1:Y:S01]  /*0070*/  S2UR UR4, SR_CTAID.X ;  /* 0x00000000000479c3 */ /* 0x000e620000002500 */
[----:B0-----:R-:W-:-:S05]  /*0080*/  IMAD R0, R0, UR5, R3 ;  /* 0x0000000500007c24 */ /* 0x001fca000f8e0203 */
[----:B--2---:R-:W-:Y:S01]  /*0090*/  ISETP.GE.AND P0, PT, R0, UR7, PT ;  /* 0x0000000700007c0c */ /* 0x004fe2000bf06270 */
[----:B-1----:R-:W-:-:S05]  /*00a0*/  IMAD R7, R7, UR4, R2 ;  /* 0x0000000407077c24 */ /* 0x002fca000f8e0202 */
[----:B------:R-:W-:-:S13]  /*00b0*/  ISETP.GE.OR P0, PT, R7, UR6, P0 ;  /* 0x0000000607007c0c */ /* 0x000fda0008706670 */
[----:B------:R-:W-:Y:S05]  /*00c0*/  @P0 EXIT ;  /* 0x000000000000094d */ /* 0x000fea0003800000 */
[----:B------:R-:W0:Y:S01]  /*00d0*/  LDC R8, c[0x0][0x398] ;  /* 0x0000e600ff087b82 */ /* 0x000e220000000800 */
[----:B------:R-:W1:Y:S01]  /*00e0*/  LDCU.64 UR4, c[0x0][0x358] ;  /* 0x00006b00ff0477ac */ /* 0x000e620008000a00 */
[----:B------:R-:W-:Y:S02]  /*00f0*/  HFMA2 R19, -RZ, RZ, 0, 0 ;  /* 0x00000000ff137431 */ /* 0x000fe400000001ff */
[----:B------:R-:W-:Y:S02]  /*0100*/  IMAD.MOV.U32 R23, RZ, RZ, RZ ;  /* 0x000000ffff177224 */ /* 0x000fe400078e00ff */
[----:B------:R-:W-:Y:S01]  /*0110*/  IMAD.MOV.U32 R24, RZ, RZ, RZ ;  /* 0x000000ffff187224 */ /* 0x000fe200078e00ff */
[C---:B0-----:R-:W-:Y:S02]  /*0120*/  ISETP.GE.AND P0, PT, R8.reuse, -0x1, PT ;  /* 0xffffffff0800780c */ /* 0x041fe40003f06270 */
[----:B------:R-:W-:-:S11]  /*0130*/  LEA.HI R8, R8, R8, RZ, 0x1 ;  /* 0x0000000808087211 */ /* 0x000fd600078f08ff */
[----:B-1----:R-:W-:Y:S05]  /*0140*/  @!P0 BRA `(.L_x_0) ;  /* 0x0000000c00a48947 */ /* 0x002fea0003800000 */
[----:B------:R-:W-:Y:S01]  /*0150*/  SHF.R.S32.HI R8, RZ, 0x1, R8 ;  /* 0x00000001ff087819 */ /* 0x000fe20000011408 */
[----:B------:R-:W-:Y:S01]  /*0160*/  IMAD.MOV.U32 R19, RZ, RZ, RZ ;  /* 0x000000ffff137224 */ /* 0x000fe200078e00ff */
[----:B------:R-:W-:Y:S01]  /*0170*/  MOV R23, RZ ;  /* 0x000000ff00177202 */ /* 0x000fe20000000f00 */
[----:B------:R-:W-:Y:S01]  /*0180*/  IMAD.MOV.U32 R24, RZ, RZ, RZ ;  /* 0x000000ffff187224 */ /* 0x000fe200078e00ff */
[----:B------:R-:W-:Y:S01]  /*0190*/  IABS R3, R8 ;  /* 0x0000000800037213 */ /* 0x000fe20000000000 */
[----:B------:R-:W-:-:S04]  /*01a0*/  IMAD.MOV R9, RZ, RZ, -R8 ;  /* 0x000000ffff097224 */ /* 0x000fc800078e0a08 */
[----:B------:R-:W-:-:S07]  /*01b0*/  IMAD.IADD R10, R8, 0x1, R3 ;  /* 0x00000001080a7824 */ /* 0x000fce00078e0203 */
.L_x_8:
[----:B------:R-:W0:Y:S01]  /*01c0*/  LDCU UR6, c[0x0][0x394] ;  /* 0x00007280ff0677ac */ /* 0x000e220008000800 */
[----:B------:R-:W-:Y:S01]  /*01d0*/  ISETP.GE.U32.AND P1, PT, R10, 0x3, PT ;  /* 0x000000030a00780c */ /* 0x000fe20003f26070 */
[----:B------:R-:W-:Y:S01]  /*01e0*/  IMAD.IADD R12, R8, 0x1, R9 ;  /* 0x00000001080c7824 */ /* 0x000fe200078e0209 */
[----:B------:R-:W-:Y:S01]  /*01f0*/  IADD3 R11, PT, PT, R0, R9, RZ ;  /* 0x00000009000b7210 */ /* 0x000fe20007ffe0ff */
[----:B------:R-:W-:Y:S01]  /*0200*/  IMAD.MOV R6, RZ, RZ, -R8 ;  /* 0x000000ffff067224 */ /* 0x000fe200078e0a08 */
[----:B------:R-:W-:Y:S01]  /*0210*/  IABS R2, R8 ;  /* 0x0000000800027213 */ /* 0x000fe20000000000 */
[----:B------:R-:W-:-:S03]  /*0220*/  IMAD R12, R12, 0xc, RZ ;  /* 0x0000000c0c0c7824 */ /* 0x000fc600078e02ff */
[C---:B------:R-:W-:Y:S02]  /*0230*/  ISETP.NE.AND P4, PT, R9.reuse, R2, PT ;  /* 0x000000020900720c */ /* 0x040fe40003f85270 */
[----:B------:R-:W-:Y:S02]  /*0240*/  IADD3 R9, PT, PT, R9, 0x1, RZ ;  /* 0x0000000109097810 */ /* 0x000fe40007ffe0ff */
[----:B0-----:R-:W-:-:S04]  /*0250*/  ISETP.GE.AND P0, PT, R11, UR6, PT ;  /* 0x000000060b007c0c */ /* 0x001fc8000bf06270 */
[----:B------:R-:W-:Y:S01]  /*0260*/  ISETP.LT.OR P0, PT, R11, RZ, P0 ;  /* 0x000000ff0b00720c */ /* 0x000fe20000701670 */
[----:B------:R-:W-:-:S12]  /*0270*/  @!P1 BRA `(.L_x_1) ;  /* 0x0000000400dc9947 */ /* 0x000fd80003800000 */
[----:B------:R-:W0:Y:S01]  /*0280*/  LDCU UR6, c[0x0][0x390] ;  /* 0x00007200ff0677ac */ /* 0x000e220008000800 */
[----:B------:R-:W-:Y:S01]  /*0290*/  IMAD.MOV R4, RZ, RZ, -R11 ;  /* 0x000000ffff047224 */ /* 0x000fe200078e0a0b */
[----:B------:R-:W-:Y:S01]  /*02a0*/  IADD3 R2, PT, PT, R10, 0x1, RZ ;  /* 0x000000010a027810 */ /* 0x000fe20007ffe0ff */
[C---:B------:R-:W-:Y:S01]  /*02b0*/  IMAD.IADD R13, R8.reuse, 0x1, -R7 ;  /* 0x00000001080d7824 */ /* 0x040fe200078e0a07 */
[----:B------:R-:W-:Y:S01]  /*02c0*/  IADD3 R6, PT, PT, -R8, 0x1, RZ ;  /* 0x0000000108067810 */ /* 0x000fe20007ffe1ff */
[----:B------:R-:W-:Y:S01]  /*02d0*/  IMAD.IADD R16, R7, 0x1, -R8 ;  /* 0x0000000107107824 */ /* 0x000fe200078e0a08 */
[----:B------:R-:W-:Y:S01]  /*02e0*/  LOP3.LUT R2, R2, 0xfffffffc, RZ, 0xc0, !PT ;  /* 0xfffffffc02027812 */ /* 0x000fe200078ec0ff */
[----:B------:R-:W-:Y:S01]  /*02f0*/  IMAD.MOV.U32 R14, RZ, RZ, 0x1 ;  /* 0x00000001ff0e7424 */ /* 0x000fe200078e00ff */
[----:B------:R-:W1:Y:S02]  /*0300*/  LDCU UR7, c[0x0][0x390] ;  /* 0x00007200ff0777ac */ /* 0x000e640008000800 */
[----:B------:R-:W-:Y:S01]  /*0310*/  IADD3 R17, PT, PT, -R2, RZ, RZ ;  /* 0x000000ff02117210 */ /* 0x000fe20007ffe1ff */
[----:B0-----:R-:W-:-:S02]  /*0320*/  IMAD R13, R4, UR6, R13 ;  /* 0x00000006040d7c24 */ /* 0x001fc4000f8e020d */
[----:B------:R-:W-:Y:S02]  /*0330*/  IMAD R15, R11, UR6, R16 ;  /* 0x000000060b0f7c24 */ /* 0x000fe4000f8e0210 */
[----:B------:R-:W-:Y:S02]  /*0340*/  IMAD R13, R13, -0x3, RZ ;  /* 0xfffffffd0d0d7824 */ /* 0x000fe400078e02ff */
[----:B------:R-:W-:-:S07]  /*0350*/  IMAD R15, R15, 0x3, RZ ;  /* 0x000000030f0f7824 */ /* 0x000fce00078e02ff */
.L_x_2:
[----:B-1----:R-:W-:-:S04]  /*0360*/  ISETP.GE.AND P1, PT, R16, UR7, PT ;  /* 0x0000000710007c0c */ /* 0x002fc8000bf26270 */
[----:B------:R-:W-:-:S04]  /*0370*/  ISETP.LT.OR P1, PT, R16, RZ, P1 ;  /* 0x000000ff1000720c */ /* 0x000fc80000f21670 */
[----:B------:R-:W-:-:S13]  /*0380*/  PLOP3.LUT P1, PT, P1, P0, PT, 0xf8, 0x8f ;  /* 0x00000000008f781c */ /* 0x000fda0000f21f70 */
[----:B------:R-:W0:Y:S02]  /*0390*/  @!P1 LDC.64 R2, c[0x0][0x380] ;  /* 0x0000e000ff029b82 */ /* 0x000e240000000a00 */
[----:B0-----:R-:W-:-:S04]  /*03a0*/  @!P1 IADD3 R4, P2, PT, R15, R2, RZ ;  /* 0x000000020f049210 */ /* 0x001fc80007f5e0ff */
[----:B------:R-:W-:-:S05]  /*03b0*/  @!P1 LEA.HI.X.SX32 R5, R15, R3, 0x1, P2 ;  /* 0x000000030f059211 */ /* 0x000fca00010f0eff */
[----:B------:R-:W2:Y:S04]  /*03c0*/  @!P1 LDG.E.U8 R22, desc[UR4][R4.64+0x2] ;  /* 0x0000020404169981 */ /* 0x000ea8000c1e1100 */
[----:B------:R-:W3:Y:S01]  /*03d0*/  @!P1 LDG.E.U8 R21, desc[UR4][R4.64+0x1] ;  /* 0x0000010404159981 */ /* 0x000ee2000c1e1100 */
[----:B------:R-:W-:Y:S02]  /*03e0*/  VIADD R2, R16, 0x1 ;  /* 0x0000000110027836 */ /* 0x000fe40000000000 */
[----:B------:R-:W-:Y:S01]  /*03f0*/  VIADD R3, R14, 0xffffffff ;  /* 0xffffffff0e037836 */ /* 0x000fe20000000000 */
[----:B------:R0:W4:Y:S02]  /*0400*/  @!P1 LDG.E.U8 R29, desc[UR4][R4.64] ;  /* 0x00000004041d9981 */ /* 0x000124000c1e1100 */
[----:B------:R-:W-:-:S02]  /*0410*/  ISETP.GE.AND P2, PT, R2, UR7, PT ;  /* 0x0000000702007c0c */ /* 0x000fc4000bf46270 */
[----:B------:R-:W-:Y:S02]  /*0420*/  LEA R18, R3, R12, 0x2 ;  /* 0x0000000c03127211 */ /* 0x000fe400078e10ff */
[----:B------:R-:W-:Y:S02]  /*0430*/  ISETP.LT.OR P2, PT, R2, RZ, P2 ;  /* 0x000000ff0200720c */ /* 0x000fe40001741670 */
[----:B------:R-:W1:Y:S02]  /*0440*/  LDC R25, c[0x3][R18] ;  /* 0x00c0000012197b82 */ /* 0x000e640000000800 */
[----:B------:R-:W-:-:S13]  /*0450*/  PLOP3.LUT P2, PT, P2, P0, PT, 0xf8, 0x8f ;  /* 0x00000000008f781c */ /* 0x000fda0001741f70 */
[----:B------:R-:W5:Y:S01]  /*0460*/  @!P2 LDC.64 R2, c[0x0][0x380] ;  /* 0x0000e000ff02ab82 */ /* 0x000f620000000a00 */
[----:B------:R-:W-:Y:S02]  /*0470*/  @!P2 VIADD R26, R13, 0x3 ;  /* 0x000000030d1aa836 */ /* 0x000fe40000000000 */
[----:B-1----:R-:W-:-:S04]  /*0480*/  @P1 FMUL R20, RZ, R25 ;  /* 0x00000019ff141220 */ /* 0x002fc80000400000 */
[----:B------:R-:W-:Y:S01]  /*0490*/  @P1 IMAD.MOV.U32 R28, RZ, RZ, R20 ;  /* 0x000000ffff1c1224 */ /* 0x000fe200078e0014 */
[----:B------:R-:W-:Y:S02]  /*04a0*/  @P1 MOV R27, R20 ;  /* 0x00000014001b1202 */ /* 0x000fe40000000f00 */
[----:B-----5:R-:W-:-:S04]  /*04b0*/  @!P2 IADD3 R2, P3, PT, R26, R2, RZ ;  /* 0x000000021a02a210 */ /* 0x020fc80007f7e0ff */
[----:B------:R-:W-:-:S05]  /*04c0*/  @!P2 LEA.HI.X.SX32 R3, R26, R3, 0x1, P3 ;  /* 0x000000031a03a211 */ /* 0x000fca00018f0eff */
[----:B------:R-:W5:Y:S01]  /*04d0*/  @!P2 LDG.E.U8 R26, desc[UR4][R2.64] ;  /* 0x00000004021aa981 */ /* 0x000f62000c1e1100 */
[----:B--2---:R-:W-:-:S05]  /*04e0*/  @!P1 I2FP.F32.U32 R22, R22 ;  /* 0x0000001600169245 */ /* 0x004fca0000201000 */
[C---:B------:R-:W-:Y:S01]  /*04f0*/  @!P1 FMUL R28, R25.reuse, R22 ;  /* 0x00000016191c9220 */ /* 0x040fe20000400000 */
[----:B---3--:R-:W-:Y:S02]  /*0500*/  @!P1 I2FP.F32.U32 R22, R21 ;  /* 0x0000001500169245 */ /* 0x008fe40000201000 */
[----:B------:R-:W2:Y:S03]  /*0510*/  @!P2 LDG.E.U8 R21, desc[UR4][R2.64+0x2] ;  /* 0x000002040215a981 */ /* 0x000ea6000c1e1100 */
[----:B------:R-:W-:Y:S02]  /*0520*/  @!P1 FMUL R27, R25, R22 ;  /* 0x00000016191b9220 */ /* 0x000fe40000400000 */
[----:B------:R1:W3:Y:S01]  /*0530*/  @!P2 LDG.E.U8 R22, desc[UR4][R2.64+0x1] ;  /* 0x000001040216a981 */ /* 0x0002e2000c1e1100 */
[----:B0-----:R-:W-:-:S05]  /*0540*/  VIADD R4, R16, 0x2 ;  /* 0x0000000210047836 */ /* 0x001fca0000000000 */
[----:B------:R-:W-:-:S04]  /*0550*/  ISETP.GE.AND P3, PT, R4, UR7, PT ;  /* 0x0000000704007c0c */ /* 0x000fc8000bf66270 */
[----:B------:R-:W-:Y:S01]  /*0560*/  ISETP.LT.OR P3, PT, R4, RZ, P3 ;  /* 0x000000ff0400720c */ /* 0x000fe20001f61670 */
[----:B------:R-:W-:-:S03]  /*0570*/  VIADD R4, R16, 0x3 ;  /* 0x0000000310047836 */ /* 0x000fc60000000000 */
[----:B------:R-:W-:Y:S02]  /*0580*/  PLOP3.LUT P3, PT, P3, P0, PT, 0xf8, 0x8f ;  /* 0x00000000008f781c */ /* 0x000fe40001f61f70 */
[----:B------:R-:W-:-:S04]  /*0590*/  ISETP.GE.AND P5, PT, R4, UR7, PT ;  /* 0x0000000704007c0c */ /* 0x000fc8000bfa6270 */
[----:B------:R-:W-:Y:S02]  /*05a0*/  ISETP.LT.OR P5, PT, R4, RZ, P5 ;  /* 0x000000ff0400720c */ /* 0x000fe40002fa1670 */
[----:B----4-:R-:W-:-:S05]  /*05b0*/  @!P1 I2FP.F32.U32 R4, R29 ;  /* 0x0000001d00049245 */ /* 0x010fca0000201000 */
[----:B------:R-:W-:Y:S01]  /*05c0*/  @!P1 FMUL R20, R25, R4 ;  /* 0x0000000419149220 */ /* 0x000fe20000400000 */
[----:B------:R-:W-:Y:S01]  /*05d0*/  PLOP3.LUT P1, PT, P5, P0, PT, 0xf8, 0x8f ;  /* 0x00000000008f781c */ /* 0x000fe20002f21f70 */
[----:B------:R-:W0:Y:S08]  /*05e0*/  @!P3 LDC.64 R4, c[0x0][0x380] ;  /* 0x0000e000ff04bb82 */ /* 0x000e300000000a00 */
[----:B------:R-:W4:Y:S08]  /*05f0*/  LDC R25, c[0x3][R18+0x4] ;  /* 0x00c0010012197b82 */ /* 0x000f300000000800 */
[----:B-1----:R-:W1:Y:S01]  /*0600*/  @!P1 LDC.64 R2, c[0x0][0x380] ;  /* 0x0000e000ff029b82 */ /* 0x002e620000000a00 */
[----:B------:R-:W-:Y:S01]  /*0610*/  FADD R19, R20, R19 ;  /* 0x0000001314137221 */ /* 0x000fe20000000000 */
[----:B------:R-:W-:Y:S01]  /*0620*/  @!P3 IADD3 R20, PT, PT, R13, 0x6, RZ ;  /* 0x000000060d14b810 */ /* 0x000fe20007ffe0ff */
[----:B------:R-:W-:-:S03]  /*0630*/  FADD R23, R28, R23 ;  /* 0x000000171c177221 */ /* 0x000fc60000000000 */
[----:B0-----:R-:W-:-:S04]  /*0640*/  @!P3 IADD3 R4, P5, PT, R20, R4, RZ ;  /* 0x000000041404b210 */ /* 0x001fc80007fbe0ff */
[----:B------:R-:W-:Y:S02]  /*0650*/  @!P3 LEA.HI.X.SX32 R5, R20, R5, 0x1, P5 ;  /* 0x000000051405b211 */ /* 0x000fe400028f0eff */
[----:B-----5:R-:W-:Y:S01]  /*0660*/  @!P2 I2FP.F32.U32 R26, R26 ;  /* 0x0000001a001aa245 */ /* 0x020fe20000201000 */
[----:B------:R-:W-:Y:S02]  /*0670*/  FADD R24, R27, R24 ;  /* 0x000000181b187221 */ /* 0x000fe40000000000 */
[----:B------:R-:W5:Y:S01]  /*0680*/  @!P3 LDG.E.U8 R27, desc[UR4][R4.64] ;  /* 0x00000004041bb981 */ /* 0x000f62000c1e1100 */
[----:B--2---:R-:W-:Y:S02]  /*0690*/  @!P2 I2FP.F32.U32 R28, R21 ;  /* 0x00000015001ca245 */ /* 0x004fe40000201000 */
[----:B---3--:R-:W-:Y:S01]  /*06a0*/  @!P2 I2FP.F32.U32 R20, R22 ;  /* 0x000000160014a245 */ /* 0x008fe20000201000 */
[----:B------:R-:W-:Y:S02]  /*06b0*/  @!P1 VIADD R22, R13, 0x9 ;  /* 0x000000090d169836 */ /* 0x000fe40000000000 */
[----:B----4-:R-:W-:Y:S01]  /*06c0*/  @!P2 FMUL R28, R25, R28 ;  /* 0x0000001c191ca220 */ /* 0x010fe20000400000 */
[----:B------:R-:W-:-:S02]  /*06d0*/  @P2 FMUL R28, RZ, R25 ;  /* 0x00000019ff1c2220 */ /* 0x000fc40000400000 */
[C---:B-1----:R-:W-:Y:S01]  /*06e0*/  @!P1 IADD3 R2, P5, PT, R22.reuse, R2, RZ ;  /* 0x0000000216029210 */ /* 0x042fe20007fbe0ff */
[C---:B------:R-:W-:Y:S01]  /*06f0*/  @!P2 FMUL R21, R25.reuse, R20 ;  /* 0x000000141915a220 */ /* 0x040fe20000400000 */
[----:B------:R-:W-:Y:S02]  /*0700*/  @!P2 FMUL R20, R25, R26 ;  /* 0x0000001a1914a220 */ /* 0x000fe40000400000 */
[----:B------:R-:W-:Y:S01]  /*0710*/  @!P1 LEA.HI.X.SX32 R3, R22, R3, 0x1, P5 ;  /* 0x0000000316039211 */ /* 0x000fe200028f0eff */
[--C-:B------:R-:W-:Y:S01]  /*0720*/  @P2 IMAD.MOV.U32 R21, RZ, RZ, R28.reuse ;  /* 0x000000ffff152224 */ /* 0x100fe200078e001c */
[----:B------:R-:W-:Y:S01]  /*0730*/  @P2 MOV R20, R28 ;  /* 0x0000001c00142202 */ /* 0x000fe20000000f00 */
[----:B------:R-:W-:Y:S01]  /*0740*/  FADD R28, R23, R28 ;  /* 0x0000001c171c7221 */ /* 0x000fe20000000000 */
[----:B------:R-:W2:Y:S04]  /*0750*/  @!P3 LDG.E.U8 R22, desc[UR4][R4.64+0x2] ;  /* 0x000002040416b981 */ /* 0x000ea8000c1e1100 */
[----:B------:R-:W3:Y:S04]  /*0760*/  @!P3 LDG.E.U8 R23, desc[UR4][R4.64+0x1] ;  /* 0x000001040417b981 */ /* 0x000ee8000c1e1100 */
[----:B------:R-:W4:Y:S04]  /*0770*/  @!P1 LDG.E.U8 R26, desc[UR4][R2.64+0x2] ;  /* 0x00000204021a9981 */ /* 0x000f28000c1e1100 */
[----:B------:R-:W2:Y:S04]  /*0780*/  @!P1 LDG.E.U8 R25, desc[UR4][R2.64+0x1] ;  /* 0x0000010402199981 */ /* 0x000ea8000c1e1100 */
[----:B------:R0:W2:Y:S01]  /*0790*/  @!P1 LDG.E.U8 R29, desc[UR4][R2.64] ;  /* 0x00000004021d9981 */ /* 0x0000a2000c1e1100 */
[----:B------:R-:W-:-:S02]  /*07a0*/  FADD R19, R19, R20 ;  /* 0x0000001413137221 */ /* 0x000fc40000000000 */
[----:B------:R1:W0:Y:S08]  /*07b0*/  LDC R20, c[0x3][R18+0x8] ;  /* 0x00c0020012147b82 */ /* 0x0002300000000800 */
[----:B-1----:R-:W1:Y:S01]  /*07c0*/  LDC R18, c[0x3][R18+0xc] ;  /* 0x00c0030012127b82 */ /* 0x002e620000000800 */
[----:B------:R-:W-:Y:S02]  /*07d0*/  VIADD R17, R17, 0x4 ;  /* 0x0000000411117836 */ /* 0x000fe40000000000 */
[----:B------:R-:W-:Y:S01]  /*07e0*/  FADD R21, R24, R21 ;  /* 0x0000001518157221 */ /* 0x000fe20000000000 */
[----:B------:R-:W-:Y:S01]  /*07f0*/  IADD3 R6, PT, PT, R6, 0x4, RZ ;  /* 0x0000000406067810 */ /* 0x000fe20007ffe0ff */
[----:B------:R-:W-:Y:S01]  /*0800*/  VIADD R14, R14, 0x4 ;  /* 0x000000040e0e7836 */ /* 0x000fe20000000000 */
[----:B------:R-:W-:Y:S01]  /*0810*/  IADD3 R16, PT, PT, R16, 0x4, RZ ;  /* 0x0000000410107810 */ /* 0x000fe20007ffe0ff */
[----:B------:R-:W-:Y:S01]  /*0820*/  VIADD R13, R13, 0xc ;  /* 0x0000000c0d0d7836 */ /* 0x000fe20000000000 */
[----:B------:R-:W-:-:S02]  /*0830*/  IADD3 R15, PT, PT, R15, 0xc, RZ ;  /* 0x0000000c0f0f7810 */ /* 0x000fc40007ffe0ff */
[----:B-----5:R-:W-:Y:S02]  /*0840*/  @!P3 I2FP.F32.U32 R27, R27 ;  /* 0x0000001b001bb245 */ /* 0x020fe40000201000 */
[----:B---3--:R-:W-:Y:S02]  /*0850*/  @!P3 I2FP.F32.U32 R23, R23 ;  /* 0x000000170017b245 */ /* 0x008fe40000201000 */
[----:B----4-:R-:W-:-:S03]  /*0860*/  @!P1 I2FP.F32.U32 R26, R26 ;  /* 0x0000001a001a9245 */ /* 0x010fc60000201000 */
[----:B0-----:R-:W-:Y:S01]  /*0870*/  @!P3 FMUL R2, R20, R23 ;  /* 0x000000171402b220 */ /* 0x001fe20000400000 */
[----:B--2---:R-:W-:Y:S01]  /*0880*/  @!P1 I2FP.F32.U32 R25, R25 ;  /* 0x0000001900199245 */ /* 0x004fe20000201000 */
[C---:B-1----:R-:W-:Y:S01]  /*0890*/  @!P1 FMUL R23, R18.reuse, R26 ;  /* 0x0000001a12179220 */ /* 0x042fe20000400000 */
[----:B------:R-:W-:Y:S01]  /*08a0*/  @P1 FMUL R23, RZ, R18 ;  /* 0x00000012ff171220 */ /* 0x000fe20000400000 */
[----:B------:R-:W-:Y:S02]  /*08b0*/  @!P1 I2FP.F32.U32 R29, R29 ;  /* 0x0000001d001d9245 */ /* 0x000fe40000201000 */
[C---:B------:R-:W-:Y:S01]  /*08c0*/  @!P1 FMUL R24, R18.reuse, R25 ;  /* 0x0000001912189220 */ /* 0x040fe20000400000 */
[----:B------:R-:W-:Y:S02]  /*08d0*/  @!P3 I2FP.F32.U32 R22, R22 ;  /* 0x000000160016b245 */ /* 0x000fe40000201000 */
[----:B------:R-:W-:Y:S01]  /*08e0*/  @P1 MOV R24, R23 ;  /* 0x0000001700181202 */ /* 0x000fe20000000f00 */
[----:B------:R-:W-:Y:S01]  /*08f0*/  @!P1 FMUL R18, R18, R29 ;  /* 0x0000001d12129220 */ /* 0x000fe20000400000 */
[----:B------:R-:W-:Y:S01]  /*0900*/  @P1 IMAD.MOV.U32 R18, RZ, RZ, R23 ;  /* 0x000000ffff121224 */ /* 0x000fe200078e0017 */
[----:B------:R-:W-:Y:S01]  /*0910*/  ISETP.NE.AND P1, PT, R17, RZ, PT ;  /* 0x000000ff1100720c */ /* 0x000fe20003f25270 */
[C---:B------:R-:W-:Y:S01]  /*0920*/  @!P3 FMUL R5, R20.reuse, R22 ;  /* 0x000000161405b220 */ /* 0x040fe20000400000 */
[----:B------:R-:W-:Y:S01]  /*0930*/  @P3 FMUL R5, RZ, R20 ;  /* 0x00000014ff053220 */ /* 0x000fe20000400000 */
[----:B------:R-:W-:-:S03]  /*0940*/  @!P3 FMUL R20, R20, R27 ;  /* 0x0000001b1414b220 */ /* 0x000fc60000400000 */
[--C-:B------:R-:W-:Y:S02]  /*0950*/  @P3 IMAD.MOV.U32 R2, RZ, RZ, R5.reuse ;  /* 0x000000ffff023224 */ /* 0x100fe400078e0005 */
[--C-:B------:R-:W-:Y:S02]  /*0960*/  @P3 IMAD.MOV.U32 R20, RZ, RZ, R5.reuse ;  /* 0x000000ffff143224 */ /* 0x100fe400078e0005 */
[----:B------:R-:W-:Y:S01]  /*0970*/  FADD R28, R28, R5 ;  /* 0x000000051c1c7221 */ /* 0x000fe20000000000 */
[----:B------:R-:W-:Y:S01]  /*0980*/  FADD R21, R21, R2 ;  /* 0x0000000215157221 */ /* 0x000fe20000000000 */
[----:B------:R-:W-:Y:S02]  /*0990*/  FADD R19, R19, R20 ;  /* 0x0000001413137221 */ /* 0x000fe40000000000 */
[----:B------:R-:W-:Y:S01]  /*09a0*/  FADD R23, R28, R23 ;  /* 0x000000171c177221 */ /* 0x000fe20000000000 */
[----:B------:R-:W-:Y:S01]  /*09b0*/  FADD R24, R21, R24 ;  /* 0x0000001815187221 */ /* 0x000fe20000000000 */
[----:B------:R-:W-:Y:S01]  /*09c0*/  FADD R19, R19, R18 ;  /* 0x0000001213137221 */ /* 0x000fe20000000000 */
[----:B------:R-:W-:Y:S06]  /*09d0*/  @P1 BRA `(.L_x_2) ;  /* 0xfffffff800601947 */ /* 0x000fec000383ffff */
[----:B------:R-:W-:-:S07]  /*09e0*/  VIADD R6, R6, 0xffffffff ;  /* 0xffffffff06067836 */ /* 0x000fce0000000000 */
.L_x_1:
[----:B------:R-:W-:-:S04]  /*09f0*/  IADD3 R2, PT, PT, R10, 0x1, RZ ;  /* 0x000000010a027810 */ /* 0x000fc80007ffe0ff */
[----:B------:R-:W-:-:S13]  /*0a00*/  LOP3.LUT P1, R2, R2, 0x3, RZ, 0xc0, !PT ;  /* 0x0000000302027812 */ /* 0x000fda000782c0ff */
[----:B------:R-:W-:Y:S05]  /*0a10*/  @!P1 BRA `(.L_x_3) ;  /* 0x00000004006c9947 */ /* 0x000fea0003800000 */
[----:B------:R-:W-:Y:S02]  /*0a20*/  ISETP.NE.AND P1, PT, R2, 0x1, PT ;  /* 0x000000010200780c */ /* 0x000fe40003f25270 */
[----:B------:R-:W-:-:S04]  /*0a30*/  LOP3.LUT R3, R10, 0x1, RZ, 0xc0, !PT ;  /* 0x000000010a037812 */ /* 0x000fc800078ec0ff */
[----:B------:R-:W-:-:S07]  /*0a40*/  ISETP.NE.U32.AND P3, PT, R3, 0x1, PT ;  /* 0x000000010300780c */ /* 0x000fce0003f65070 */
[----:B------:R-:W-:Y:S06]  /*0a50*/  @!P1 BRA `(.L_x_4) ;  /* 0x0000000000d89947 */ /* 0x000fec0003800000 */
[----:B------:R-:W0:Y:S01]  /*0a60*/  LDCU UR6, c[0x0][0x390] ;  /* 0x00007200ff0677ac */ /* 0x000e220008000800 */
[----:B------:R-:W-:-:S05]  /*0a70*/  IMAD.IADD R14, R7, 0x1, R6 ;  /* 0x00000001070e7824 */ /* 0x000fca00078e0206 */
[C---:B------:R-:W-:Y:S02]  /*0a80*/  IADD3 R16, PT, PT, R14.reuse, 0x1, RZ ;  /* 0x000000010e107810 */ /* 0x040fe40007ffe0ff */
[----:B0-----:R-:W-:Y:S02]  /*0a90*/  ISETP.GE.AND P1, PT, R14, UR6, PT ;  /* 0x000000060e007c0c */ /* 0x001fe4000bf26270 */
[----:B------:R-:W-:Y:S02]  /*0aa0*/  ISETP.GE.AND P2, PT, R16, UR6, PT ;  /* 0x0000000610007c0c */ /* 0x000fe4000bf46270 */
[----:B------:R-:W-:Y:S02]  /*0ab0*/  ISETP.LT.OR P1, PT, R14, RZ, P1 ;  /* 0x000000ff0e00720c */ /* 0x000fe40000f21670 */
[----:B------:R-:W-:Y:S02]  /*0ac0*/  ISETP.LT.OR P2, PT, R16, RZ, P2 ;  /* 0x000000ff1000720c */ /* 0x000fe40001741670 */
[----:B------:R-:W-:-:S02]  /*0ad0*/  PLOP3.LUT P1, PT, P1, P0, PT, 0xf8, 0x8f ;  /* 0x00000000008f781c */ /* 0x000fc40000f21f70 */
[----:B------:R-:W-:-:S11]  /*0ae0*/  PLOP3.LUT P2, PT, P2, P0, PT, 0xf8, 0x8f ;  /* 0x00000000008f781c */ /* 0x000fd60001741f70 */
[----:B------:R-:W0:Y:S01]  /*0af0*/  @!P1 LDC.64 R4, c[0x0][0x380] ;  /* 0x0000e000ff049b82 */ /* 0x000e220000000a00 */
[C---:B------:R-:W-:Y:S02]  /*0b00*/  @!P1 IMAD R13, R11.reuse, UR6, R14 ;  /* 0x000000060b0d9c24 */ /* 0x040fe4000f8e020e */
[----:B------:R-:W-:Y:S02]  /*0b10*/  @!P2 IMAD R14, R11, UR6, R16 ;  /* 0x000000060b0eac24 */ /* 0x000fe4000f8e0210 */
[----:B------:R-:W-:Y:S02]  /*0b20*/  @!P1 IMAD R13, R13, 0x3, RZ ;  /* 0x000000030d0d9824 */ /* 0x000fe400078e02ff */
[----:B------:R-:W-:Y:S01]  /*0b30*/  @!P2 IMAD R14, R14, 0x3, RZ ;  /* 0x000000030e0ea824 */ /* 0x000fe200078e02ff */
[----:B------:R-:W1:Y:S02]  /*0b40*/  @!P2 LDC.64 R2, c[0x0][0x380] ;  /* 0x0000e000ff02ab82 */ /* 0x000e640000000a00 */
[----:B0-----:R-:W-:-:S04]  /*0b50*/  @!P1 IADD3 R4, P5, PT, R13, R4, RZ ;  /* 0x000000040d049210 */ /* 0x001fc80007fbe0ff */
[----:B------:R-:W-:Y:S02]  /*0b60*/  @!P1 LEA.HI.X.SX32 R5, R13, R5, 0x1, P5 ;  /* 0x000000050d059211 */ /* 0x000fe400028f0eff */
[----:B-1----:R-:W-:-:S03]  /*0b70*/  @!P2 IADD3 R2, P5, PT, R14, R2, RZ ;  /* 0x000000020e02a210 */ /* 0x002fc60007fbe0ff */
[----:B------:R-:W2:Y:S01]  /*0b80*/  @!P1 LDG.E.U8 R15, desc[UR4][R4.64+0x2] ;  /* 0x00000204040f9981 */ /* 0x000ea2000c1e1100 */
[----:B------:R-:W-:-:S03]  /*0b90*/  @!P2 LEA.HI.X.SX32 R3, R14, R3, 0x1, P5 ;  /* 0x000000030e03a211 */ /* 0x000fc600028f0eff */
[----:B------:R-:W3:Y:S04]  /*0ba0*/  @!P1 LDG.E.U8 R16, desc[UR4][R4.64+0x1] ;  /* 0x0000010404109981 */ /* 0x000ee8000c1e1100 */
[----:B------:R-:W4:Y:S04]  /*0bb0*/  @!P2 LDG.E.U8 R18, desc[UR4][R2.64+0x2] ;  /* 0x000002040212a981 */ /* 0x000f28000c1e1100 */
[----:B------:R0:W5:Y:S04]  /*0bc0*/  @!P1 LDG.E.U8 R17, desc[UR4][R4.64] ;  /* 0x0000000404119981 */ /* 0x000168000c1e1100 */
[----:B------:R-:W5:Y:S04]  /*0bd0*/  @!P2 LDG.E.U8 R20, desc[UR4][R2.64+0x1] ;  /* 0x000001040214a981 */ /* 0x000f68000c1e1100 */
[----:B------:R1:W5:Y:S01]  /*0be0*/  @!P2 LDG.E.U8 R21, desc[UR4][R2.64] ;  /* 0x000000040215a981 */ /* 0x000362000c1e1100 */
[----:B------:R-:W-:-:S05]  /*0bf0*/  IMAD.IADD R13, R8, 0x1, R6 ;  /* 0x00000001080d7824 */ /* 0x000fca00078e0206 */
[----:B------:R-:W-:-:S04]  /*0c00*/  LEA R14, R13, R12, 0x2 ;  /* 0x0000000c0d0e7211 */ /* 0x000fc800078e10ff */
[----:B------:R-:W0:Y:S08]  /*0c10*/  LDC R22, c[0x3][R14] ;  /* 0x00c000000e167b82 */ /* 0x000e300000000800 */
[----:B------:R-:W1:Y:S01]  /*0c20*/  LDC R13, c[0x3][R14+0x4] ;  /* 0x00c001000e0d7b82 */ /* 0x000e620000000800 */
[----:B------:R-:W-:Y:S01]  /*0c30*/  VIADD R6, R6, 0x2 ;  /* 0x0000000206067836 */ /* 0x000fe20000000000 */
[----:B--2---:R-:W-:-:S02]  /*0c40*/  @!P1 I2FP.F32.U32 R15, R15 ;  /* 0x0000000f000f9245 */ /* 0x004fc40000201000 */
[----:B---3--:R-:W-:-:S03]  /*0c50*/  @!P1 I2FP.F32.U32 R16, R16 ;  /* 0x0000001000109245 */ /* 0x008fc60000201000 */
[C---:B0-----:R-:W-:Y:S01]  /*0c60*/  @!P1 FMUL R4, R22.reuse, R15 ;  /* 0x0000000f16049220 */ /* 0x041fe20000400000 */
[----:B------:R-:W-:Y:S01]  /*0c70*/  @P1 FMUL R4, RZ, R22 ;  /* 0x00000016ff041220 */ /* 0x000fe20000400000 */
[----:B----4-:R-:W-:Y:S01]  /*0c80*/  @!P2 I2FP.F32.U32 R18, R18 ;  /* 0x000000120012a245 */ /* 0x010fe20000201000 */
[----:B------:R-:W-:Y:S01]  /*0c90*/  @!P1 FMUL R5, R22, R16 ;  /* 0x0000001016059220 */ /* 0x000fe20000400000 */
[----:B-----5:R-:W-:-:S03]  /*0ca0*/  @!P1 I2FP.F32.U32 R17, R17 ;  /* 0x0000001100119245 */ /* 0x020fc60000201000 */
[C---:B-1----:R-:W-:Y:S01]  /*0cb0*/  @!P2 FMUL R18, R13.reuse, R18 ;  /* 0x000000120d12a220 */ /* 0x042fe20000400000 */
[----:B------:R-:W-:Y:S01]  /*0cc0*/  @P2 FMUL R18, RZ, R13 ;  /* 0x0000000dff122220 */ /* 0x000fe20000400000 */
[----:B------:R-:W-:Y:S01]  /*0cd0*/  @!P2 I2FP.F32.U32 R20, R20 ;  /* 0x000000140014a245 */ /* 0x000fe20000201000 */
[----:B------:R-:W-:Y:S01]  /*0ce0*/  @!P1 FMUL R2, R22, R17 ;  /* 0x0000001116029220 */ /* 0x000fe20000400000 */
[----:B------:R-:W-:Y:S02]  /*0cf0*/  @P1 MOV R2, R4 ;  /* 0x0000000400021202 */ /* 0x000fe40000000f00 */
[----:B------:R-:W-:Y:S01]  /*0d00*/  @!P2 I2FP.F32.U32 R16, R21 ;  /* 0x000000150010a245 */ /* 0x000fe20000201000 */
[--C-:B------:R-:W-:Y:S02]  /*0d10*/  @P1 IMAD.MOV.U32 R5, RZ, RZ, R4.reuse ;  /* 0x000000ffff051224 */ /* 0x100fe400078e0004 */
[----:B------:R-:W-:Y:S01]  /*0d20*/  @!P2 FMUL R20, R13, R20 ;  /* 0x000000140d14a220 */ /* 0x000fe20000400000 */
[----:B------:R-:W-:Y:S01]  /*0d30*/  FADD R23, R23, R4 ;  /* 0x0000000417177221 */ /* 0x000fe20000000000 */
[----:B------:R-:W-:Y:S01]  /*0d40*/  @!P2 FMUL R13, R13, R16 ;  /* 0x000000100d0da220 */ /* 0x000fe20000400000 */
[----:B------:R-:W-:Y:S01]  /*0d50*/  @P2 MOV R13, R18 ;  /* 0x00000012000d2202 */ /* 0x000fe20000000f00 */
[----:B------:R-:W-:Y:S01]  /*0d60*/  FADD R5, R24, R5 ;  /* 0x0000000518057221 */ /* 0x000fe20000000000 */
[----:B------:R-:W-:-:S02]  /*0d70*/  @P2 IMAD.MOV.U32 R20, RZ, RZ, R18 ;  /* 0x000000ffff142224 */ /* 0x000fc400078e0012 */
[----:B------:R-:W-:Y:S01]  /*0d80*/  FADD R2, R19, R2 ;  /* 0x0000000213027221 */ /* 0x000fe20000000000 */
[----:B------:R-:W-:Y:S01]  /*0d90*/  FADD R23, R23, R18 ;  /* 0x0000001217177221 */ /* 0x000fe20000000000 */
[----:B------:R-:W-:Y:S02]  /*0da0*/  FADD R24, R5, R20 ;  /* 0x0000001405187221 */ /* 0x000fe40000000000 */
[----:B------:R-:W-:-:S07]  /*0db0*/  FADD R19, R2, R13 ;  /* 0x0000000d02137221 */ /* 0x000fce0000000000 */
.L_x_4:
[----:B------:R-:W-:Y:S05]  /*0dc0*/  @!P3 BRA `(.L_x_3) ;  /* 0x000000000080b947 */ /* 0x000fea0003800000 */
[----:B------:R-:W0:Y:S01]  /*0dd0*/  LDCU UR6, c[0x0][0x390] ;  /* 0x00007200ff0677ac */ /* 0x000e220008000800 */
[-C--:B------:R-:W-:Y:S01]  /*0de0*/  IADD3 R3, PT, PT, R8, R6.reuse, RZ ;  /* 0x0000000608037210 */ /* 0x080fe20007ffe0ff */
[----:B------:R-:W-:Y:S01]  /*0df0*/  BSSY.RECONVERGENT B0, `(.L_x_5) ;  /* 0x000001a000007945 */ /* 0x000fe20003800200 */
[----:B------:R-:W-:-:S03]  /*0e00*/  IADD3 R6, PT, PT, R7, R6, RZ ;  /* 0x0000000607067210 */ /* 0x000fc60007ffe0ff */
[----:B------:R-:W-:-:S04]  /*0e10*/  IMAD R3, R3, 0x4, R12 ;  /* 0x0000000403037824 */ /* 0x000fc800078e020c */
[----:B------:R1:W2:Y:S01]  /*0e20*/  LDC R13, c[0x3][R3] ;  /* 0x00c00000030d7b82 */ /* 0x0002a20000000800 */
[----:B0-----:R-:W-:-:S04]  /*0e30*/  ISETP.GE.AND P1, PT, R6, UR6, PT ;  /* 0x0000000606007c0c */ /* 0x001fc8000bf26270 */
[----:B------:R-:W-:-:S04]  /*0e40*/  ISETP.LT.OR P1, PT, R6, RZ, P1 ;  /* 0x000000ff0600720c */ /* 0x000fc80000f21670 */
[----:B------:R-:W-:-:S13]  /*0e50*/  PLOP3.LUT P1, PT, P1, P0, PT, 0xf8, 0x8f ;  /* 0x00000000008f781c */ /* 0x000fda0000f21f70 */
[----:B-1----:R-:W-:Y:S05]  /*0e60*/  @P1 BRA `(.L_x_6) ;  /* 0x00000000003c1947 */ /* 0x002fea0003800000 */
[----:B------:R-:W0:Y:S01]  /*0e70*/  LDCU.64 UR8, c[0x0][0x380] ;  /* 0x00007000ff0877ac */ /* 0x000e220008000a00 */
[----:B------:R-:W-:-:S04]  /*0e80*/  IMAD R11, R11, UR6, R6 ;  /* 0x000000060b0b7c24 */ /* 0x000fc8000f8e0206 */
[----:B------:R-:W-:-:S05]  /*0e90*/  IMAD R11, R11, 0x3, RZ ;  /* 0x000000030b0b7824 */ /* 0x000fca00078e02ff */
[----:B0-----:R-:W-:-:S04]  /*0ea0*/  IADD3 R2, P0, PT, R11, UR8, RZ ;  /* 0x000000080b027c10 */ /* 0x001fc8000ff1e0ff */
[----:B------:R-:W-:-:S05]  /*0eb0*/  LEA.HI.X.SX32 R3, R11, UR9, 0x1, P0 ;  /* 0x000000090b037c11 */ /* 0x000fca00080f0eff */
[----:B------:R-:W3:Y:S04]  /*0ec0*/  LDG.E.U8 R4, desc[UR4][R2.64+0x2] ;  /* 0x0000020402047981 */ /* 0x000ee8000c1e1100 */
[----:B------:R-:W4:Y:S04]  /*0ed0*/  LDG.E.U8 R5, desc[UR4][R2.64+0x1] ;  /* 0x0000010402057981 */ /* 0x000f28000c1e1100 */
[----:B------:R-:W5:Y:S01]  /*0ee0*/  LDG.E.U8 R6, desc[UR4][R2.64] ;  /* 0x0000000402067981 */ /* 0x000f62000c1e1100 */
[----:B---3--:R-:W-:Y:S02]  /*0ef0*/  I2FP.F32.U32 R4, R4 ;  /* 0x0000000400047245 */ /* 0x008fe40000201000 */
[----:B----4-:R-:W-:-:S03]  /*0f00*/  I2FP.F32.U32 R5, R5 ;  /* 0x0000000500057245 */ /* 0x010fc60000201000 */
[C---:B--2---:R-:W-:Y:S01]  /*0f10*/  FMUL R4, R13.reuse, R4 ;  /* 0x000000040d047220 */ /* 0x044fe20000400000 */
[----:B-----5:R-:W-:Y:S01]  /*0f20*/  I2FP.F32.U32 R6, R6 ;  /* 0x0000000600067245 */ /* 0x020fe20000201000 */
[----:B------:R-:W-:-:S04]  /*0f30*/  FMUL R5, R13, R5 ;  /* 0x000000050d057220 */ /* 0x000fc80000400000 */
[----:B------:R-:W-:Y:S01]  /*0f40*/  FMUL R6, R13, R6 ;  /* 0x000000060d067220 */ /* 0x000fe20000400000 */
[----:B------:R-:W-:Y:S06]  /*0f50*/  BRA `(.L_x_7) ;  /* 0x00000000000c7947 */ /* 0x000fec0003800000 */
.L_x_6:
[----:B--2---:R-:W-:-:S04]  /*0f60*/  FMUL R4, RZ, R13 ;  /* 0x0000000dff047220 */ /* 0x004fc80000400000 */
[----:B------:R-:W-:Y:S01]  /*0f70*/  IMAD.MOV.U32 R5, RZ, RZ, R4 ;  /* 0x000000ffff057224 */ /* 0x000fe200078e0004 */
[----:B------:R-:W-:-:S07]  /*0f80*/  MOV R6, R4 ;  /* 0x0000000400067202 */ /* 0x000fce0000000f00 */
.L_x_7:
[----:B------:R-:W-:Y:S05]  /*0f90*/  BSYNC.RECONVERGENT B0 ;  /* 0x0000000000007941 */ /* 0x000fea0003800200 */
.L_x_5:
[----:B------:R-:W-:Y:S01]  /*0fa0*/  FADD R19, R19, R6 ;  /* 0x0000000613137221 */ /* 0x000fe20000000000 */
[----:B------:R-:W-:Y:S01]  /*0fb0*/  FADD R24, R24, R5 ;  /* 0x0000000518187221 */ /* 0x000fe20000000000 */
[----:B------:R-:W-:-:S07]  /*0fc0*/  FADD R23, R23, R4 ;  /* 0x0000000417177221 */ /* 0x000fce0000000000 */
.L_x_3:
[----:B------:R-:W-:Y:S05]  /*0fd0*/  @P4 BRA `(.L_x_8) ;  /* 0xfffffff000784947 */ /* 0x000fea000383ffff */
.L_x_0:
[----:B------:R-:W0:Y:S01]  /*0fe0*/  LDCU UR8, c[0x0][0x390] ;  /* 0x00007200ff0877ac */ /* 0x000e220008000800 */
[----:B------:R-:W1:Y:S01]  /*0ff0*/  F2I.TRUNC.NTZ R23, R23 ;  /* 0x0000001700177305 */ /* 0x000e62000020f100 */
[----:B------:R-:W2:Y:S07]  /*1000*/  LDCU.64 UR6, c[0x0][0x388] ;  /* 0x00007100ff0677ac */ /* 0x000eae0008000a00 */
[----:B------:R-:W3:Y:S01]  /*1010*/  F2I.TRUNC.NTZ R24, R24 ;  /* 0x0000001800187305 */ /* 0x000ee2000020f100 */
[----:B-1----:R-:W-:-:S07]  /*1020*/  VIMNMX.RELU R5, PT, PT, R23, 0xff, PT ;  /* 0x000000ff17057848 */ /* 0x002fce0003fe1100 */
[----:B------:R-:W1:Y:S01]  /*1030*/  F2I.TRUNC.NTZ R19, R19 ;  /* 0x0000001300137305 */ /* 0x000e62000020f100 */
[----:B0-----:R-:W-:-:S04]  /*1040*/  IMAD R0, R0, UR8, R7 ;  /* 0x0000000800007c24 */ /* 0x001fc8000f8e0207 */
[----:B------:R-:W-:Y:S01]  /*1050*/  IMAD R0, R0, 0x3, RZ ;  /* 0x0000000300007824 */ /* 0x000fe200078e02ff */
[----:B---3--:R-:W-:-:S04]  /*1060*/  VIMNMX.RELU R7, PT, PT, R24, 0xff, PT ;  /* 0x000000ff18077848 */ /* 0x008fc80003fe1100 */
[----:B--2---:R-:W-:-:S04]  /*1070*/  IADD3 R2, P0, PT, R0, UR6, RZ ;  /* 0x0000000600027c10 */ /* 0x004fc8000ff1e0ff */
[----:B------:R-:W-:Y:S02]  /*1080*/  LEA.HI.X.SX32 R3, R0, UR7, 0x1, P0 ;  /* 0x0000000700037c11 */ /* 0x000fe400080f0eff */
[----:B-1----:R-:W-:-:S03]  /*1090*/  VIMNMX.RELU R9, PT, PT, R19, 0xff, PT ;  /* 0x000000ff13097848 */ /* 0x002fc60003fe1100 */
[----:B------:R-:W-:Y:S04]  /*10a0*/  STG.E.U8 desc[UR4][R2.64+0x2], R5 ;  /* 0x0000020502007986 */ /* 0x000fe8000c101104 */
[----:B------:R-:W-:Y:S04]  /*10b0*/  STG.E.U8 desc[UR4][R2.64+0x1], R7 ;  /* 0x0000010702007986 */ /* 0x000fe8000c101104 */
[----:B------:R-:W-:Y:S01]  /*10c0*/  STG.E.U8 desc[UR4][R2.64], R9 ;  /* 0x0000000902007986 */ /* 0x000fe2000c101104 */
[----:B------:R-:W-:Y:S05]  /*10d0*/  EXIT ;  /* 0x000000000000794d */ /* 0x000fea0003800000 */
.L_x_9:
[----:B------:R-:W-:-:S00]  /*10e0*/  BRA `(.L_x_9) ;  /* 0xfffffffc00fc7947 */ /* 0x000fc0000383ffff */
[----:B------:R-:W-:-:S00]  /*10f0*/  NOP ;  /* 0x0000000000007918 */ /* 0x000fc00000000000 */
        /* <DEDUP_REMOVED lines=8> */
.L_x_10:


//--------------------- .nv.shared.reserved.0     --------------------------
	.section	.nv.shared.reserved.0,"aw",@nobits
	.weak		__nv_reservedSMEM_offset_0_alias
	.size		__nv_reservedSMEM_offset_0_alias, 0, 64
	.other		__nv_reservedSMEM_offset_0_alias,@"STO_CUDA_RESERVED_SHARED STV_DEFAULT"
__nv_reservedSMEM_offset_0_alias:
	.zero		0
	.zero		64


//--------------------- .nv.constant0._Z24d_applyConvolutionKernelPhS_iii --------------------------
	.section	.nv.constant0._Z24d_applyConvolutionKernelPhS_iii,"a",@progbits
	.sectionflags	@""
	.align	4
.nv.constant0._Z24d_applyConvolutionKernelPhS_iii:
	.zero		924


//--------------------- SYMBOLS --------------------------

	.type		.nv.reservedSmem.offset0,@object
	.size		.nv.reservedSmem.offset0,0x4
